//
// Generated by NVIDIA NVVM Compiler
//
// Compiler Build ID: CL-36424714
// Cuda compilation tools, release 13.0, V13.0.88
// Based on NVVM 20.0.0
//

.version 9.0
.target sm_100
.address_size 64

	// .globl	_Z13gpu_mergesortPlS_ll

.visible .entry _Z13gpu_mergesortPlS_ll(
	.param .u64 .ptr .align 1 _Z13gpu_mergesortPlS_ll_param_0,
	.param .u64 .ptr .align 1 _Z13gpu_mergesortPlS_ll_param_1,
	.param .u64 _Z13gpu_mergesortPlS_ll_param_2,
	.param .u64 _Z13gpu_mergesortPlS_ll_param_3
)
{
	.reg .pred 	%p<12>;
	.reg .b32 	%r<5>;
	.reg .b64 	%rd<56>;

	ld.param.u64 	%rd31, [_Z13gpu_mergesortPlS_ll_param_0];
	ld.param.u64 	%rd28, [_Z13gpu_mergesortPlS_ll_param_1];
	ld.param.u64 	%rd29, [_Z13gpu_mergesortPlS_ll_param_2];
	ld.param.u64 	%rd30, [_Z13gpu_mergesortPlS_ll_param_3];
	cvta.to.global.u64 	%rd1, %rd31;
	mov.u32 	%r1, %tid.x;
	mov.u32 	%r2, %ctaid.x;
	shl.b32 	%r3, %r2, 10;
	or.b32  	%r4, %r3, %r1;
	cvt.u64.u32 	%rd32, %r4;
	mul.lo.s64 	%rd33, %rd29, %rd32;
	mul.lo.s64 	%rd49, %rd33, %rd30;
	setp.lt.s64 	%p1, %rd30, 1;
	setp.gt.s64 	%p2, %rd49, 999999;
	or.pred  	%p3, %p1, %p2;
	@%p3 bra 	$L__BB0_13;
	shr.s64 	%rd3, %rd29, 1;
	cvta.to.global.u64 	%rd4, %rd28;
	mov.b64 	%rd46, 0;
$L__BB0_2:
	add.s64 	%rd7, %rd49, %rd29;
	min.s64 	%rd8, %rd7, 1000000;
	setp.ge.s64 	%p4, %rd49, %rd8;
	@%p4 bra 	$L__BB0_12;
	add.s64 	%rd36, %rd49, %rd3;
	min.s64 	%rd9, %rd36, 1000000;
	shl.b64 	%rd37, %rd49, 3;
	add.s64 	%rd48, %rd4, %rd37;
	mov.u64 	%rd50, %rd9;
	mov.u64 	%rd51, %rd49;
$L__BB0_4:
	setp.lt.s64 	%p5, %rd51, %rd9;
	@%p5 bra 	$L__BB0_7;
	shl.b64 	%rd38, %rd50, 3;
	add.s64 	%rd39, %rd1, %rd38;
	ld.global.u64 	%rd53, [%rd39];
$L__BB0_6:
	st.global.u64 	[%rd48], %rd53;
	add.s64 	%rd50, %rd50, 1;
	bra.uni 	$L__BB0_11;
$L__BB0_7:
	setp.lt.s64 	%p6, %rd50, %rd8;
	@%p6 bra 	$L__BB0_9;
	shl.b64 	%rd40, %rd51, 3;
	add.s64 	%rd41, %rd1, %rd40;
	ld.global.u64 	%rd52, [%rd41];
	bra.uni 	$L__BB0_10;
$L__BB0_9:
	shl.b64 	%rd42, %rd51, 3;
	add.s64 	%rd43, %rd1, %rd42;
	ld.global.u64 	%rd52, [%rd43];
	shl.b64 	%rd44, %rd50, 3;
	add.s64 	%rd45, %rd1, %rd44;
	ld.global.u64 	%rd53, [%rd45];
	setp.ge.s64 	%p7, %rd52, %rd53;
	@%p7 bra 	$L__BB0_6;
$L__BB0_10:
	st.global.u64 	[%rd48], %rd52;
	add.s64 	%rd51, %rd51, 1;
$L__BB0_11:
	add.s64 	%rd49, %rd49, 1;
	add.s64 	%rd48, %rd48, 8;
	setp.lt.s64 	%p8, %rd49, %rd8;
	@%p8 bra 	$L__BB0_4;
$L__BB0_12:
	add.s64 	%rd46, %rd46, 1;
	setp.lt.s64 	%p9, %rd46, %rd30;
	setp.lt.s64 	%p10, %rd7, 1000000;
	and.pred  	%p11, %p9, %p10;
	mov.u64 	%rd49, %rd7;
	@%p11 bra 	$L__BB0_2;
$L__BB0_13:
	ret;

}


// ===== COMPILED SASS (sm_100) =====

	.target	sm_100

	.elftype	@"ET_EXEC"


//--------------------- .note.nv.tkinfo           --------------------------
	.section	.note.nv.tkinfo,"",@"SHT_NOTE"
	.sectionflags	@"SHF_NOTE_NV_TKINFO"
	.tkinfo
        /*0018*/ 	.word	0x00000002
        /*0030*/ 	.string	""
        /*0030*/ 	.string	"ptxas"
        /*0030*/ 	.string	"Cuda compilation tools, release 13.0, V13.0.88"
        /*0030*/ 	.string	"Build cuda_13.0.r13.0/compiler.36424714_0"
        /*0030*/ 	.string	"-arch sm_100 -m 64 "



//--------------------- .note.nv.cuinfo           --------------------------
	.section	.note.nv.cuinfo,"",@"SHT_NOTE"
	.sectionflags	@"SHF_NOTE_NV_CUINFO"
        /*0018*/ 	.short	0x0002
        /*001a*/ 	.short	0x0064
        /*001c*/ 	.short	0x0082
	.zero		2


//--------------------- .nv.info                  --------------------------
	.section	.nv.info,"",@"SHT_CUDA_INFO"
	.align	4


	//----- nvinfo : EIATTR_REGCOUNT
	.align		4
        /*0000*/ 	.byte	0x04, 0x2f
        /*0002*/ 	.short	(.L_1 - .L_0)
	.align		4
.L_0:
        /*0004*/ 	.word	index@(_Z13gpu_mergesortPlS_ll)
        /*0008*/ 	.word	0x00000019


	//----- nvinfo : EIATTR_FRAME_SIZE
	.align		4
.L_1:
        /*000c*/ 	.byte	0x04, 0x11
        /*000e*/ 	.short	(.L_3 - .L_2)
	.align		4
.L_2:
        /*0010*/ 	.word	index@(_Z13gpu_mergesortPlS_ll)
        /*0014*/ 	.word	0x00000000


	//----- nvinfo : EIATTR_MIN_STACK_SIZE
	.align		4
.L_3:
        /*0018*/ 	.byte	0x04, 0x12
        /*001a*/ 	.short	(.L_5 - .L_4)
	.align		4
.L_4:
        /*001c*/ 	.word	index@(_Z13gpu_mergesortPlS_ll)
        /*0020*/ 	.word	0x00000000
.L_5:


//--------------------- .nv.compat                --------------------------
	.section	.nv.compat,"",@"SHT_CUDA_COMPAT_INFO"
	.align	4
        /*0000*/ 	.byte	0x02, 0x09, 0x00, 0x00, 0x02, 0x02, 0x01, 0x00, 0x02, 0x05, 0x05, 0x00, 0x03, 0x07, 0x01, 0x01
        /*0010*/ 	.byte	0x02, 0x03, 0x00, 0x00, 0x02, 0x06, 0x01, 0x00, 0x04, 0x0b, 0x08, 0x00, 0x09, 0x00, 0x00, 0x00
        /*0020*/ 	.byte	0x00, 0x00, 0x00, 0x00


//--------------------- .nv.info._Z13gpu_mergesortPlS_ll --------------------------
	.section	.nv.info._Z13gpu_mergesortPlS_ll,"",@"SHT_CUDA_INFO"
	.sectionflags	@""
	.align	4


	//----- nvinfo : EIATTR_CUDA_API_VERSION
	.align		4
        /*0000*/ 	.byte	0x04, 0x37
        /*0002*/ 	.short	(.L_7 - .L_6)
.L_6:
        /*0004*/ 	.word	0x00000082


	//----- nvinfo : EIATTR_KPARAM_INFO
	.align		4
.L_7:
        /*0008*/ 	.byte	0x04, 0x17
        /*000a*/ 	.short	(.L_9 - .L_8)
.L_8:
        /*000c*/ 	.word	0x00000000
        /*0010*/ 	.short	0x0003
        /*0012*/ 	.short	0x0018
        /*0014*/ 	.byte	0x00, 0xf0, 0x21, 0x00


	//----- nvinfo : EIATTR_KPARAM_INFO
	.align		4
.L_9:
        /*0018*/ 	.byte	0x04, 0x17
        /*001a*/ 	.short	(.L_11 - .L_10)
.L_10:
        /*001c*/ 	.word	0x00000000
        /*0020*/ 	.short	0x0002
        /*0022*/ 	.short	0x0010
        /*0024*/ 	.byte	0x00, 0xf0, 0x21, 0x00


	//----- nvinfo : EIATTR_KPARAM_INFO
	.align		4
.L_11:
        /*0028*/ 	.byte	0x04, 0x17
        /*002a*/ 	.short	(.L_13 - .L_12)
.L_12:
        /*002c*/ 	.word	0x00000000
        /*0030*/ 	.short	0x0001
        /*0032*/ 	.short	0x0008
        /*0034*/ 	.byte	0x00, 0xf5, 0x21, 0x00


	//----- nvinfo : EIATTR_KPARAM_INFO
	.align		4
.L_13:
        /*0038*/ 	.byte	0x04, 0x17
        /*003a*/ 	.short	(.L_15 - .L_14)
.L_14:
        /*003c*/ 	.word	0x00000000
        /*0040*/ 	.short	0x0000
        /*0042*/ 	.short	0x0000
        /*0044*/ 	.byte	0x00, 0xf5, 0x21, 0x00


	//----- nvinfo : EIATTR_SPARSE_MMA_MASK
	.align		4
.L_15:
        /*0048*/ 	.byte	0x03, 0x50
        /*004a*/ 	.short	0x0000


	//----- nvinfo : EIATTR_MAXREG_COUNT
	.align		4
        /*004c*/ 	.byte	0x03, 0x1b
        /*004e*/ 	.short	0x00ff


	//----- nvinfo : EIATTR_MERCURY_ISA_VERSION
	.align		4
        /*0050*/ 	.byte	0x03, 0x5f
        /*0052*/ 	.short	0x0101


	//----- nvinfo : EIATTR_VRC_CTA_INIT_COUNT
	.align		4
        /*0054*/ 	.byte	0x02, 0x4a
	.zero		1
	.zero		1


	//----- nvinfo : EIATTR_EXIT_INSTR_OFFSETS
	.align		4
        /*0058*/ 	.byte	0x04, 0x1c
        /*005a*/ 	.short	(.L_17 - .L_16)


	//   ....[0]....
.L_16:
        /*005c*/ 	.word	0x00000110


	//   ....[1]....
        /*0060*/ 	.word	0x00000670


	//----- nvinfo : EIATTR_CRS_STACK_SIZE
	.align		4
.L_17:
        /*0064*/ 	.byte	0x04, 0x1e
        /*0066*/ 	.short	(.L_19 - .L_18)
.L_18:
        /*0068*/ 	.word	0x00000000


	//----- nvinfo : EIATTR_CBANK_PARAM_SIZE
	.align		4
.L_19:
        /*006c*/ 	.byte	0x03, 0x19
        /*006e*/ 	.short	0x0020


	//----- nvinfo : EIATTR_PARAM_CBANK
	.align		4
        /*0070*/ 	.byte	0x04, 0x0a
        /*0072*/ 	.short	(.L_21 - .L_20)
	.align		4
.L_20:
        /*0074*/ 	.word	index@(.nv.constant0._Z13gpu_mergesortPlS_ll)
        /*0078*/ 	.short	0x0380
        /*007a*/ 	.short	0x0020


	//----- nvinfo : EIATTR_SW_WAR
	.align		4
.L_21:
        /*007c*/ 	.byte	0x04, 0x36
        /*007e*/ 	.short	(.L_23 - .L_22)
.L_22:
        /*0080*/ 	.word	0x00000008
.L_23:


//--------------------- .nv.callgraph             --------------------------
	.section	.nv.callgraph,"",@"SHT_CUDA_CALLGRAPH"
	.align	4
	.sectionentsize	8
	.align		4
        /*0000*/ 	.word	0x00000000
	.align		4
        /*0004*/ 	.word	0xffffffff
	.align		4
        /*0008*/ 	.word	0x00000000
	.align		4
        /*000c*/ 	.word	0xfffffffe
	.align		4
        /*0010*/ 	.word	0x00000000
	.align		4
        /*0014*/ 	.word	0xfffffffd
	.align		4
        /*0018*/ 	.word	0x00000000
	.align		4
        /*001c*/ 	.word	0xfffffffc


//--------------------- .text._Z13gpu_mergesortPlS_ll --------------------------
	.section	.text._Z13gpu_mergesortPlS_ll,"ax",@progbits
	.align	128
        .global         _Z13gpu_mergesortPlS_ll
        .type           _Z13gpu_mergesortPlS_ll,@function
        .size           _Z13gpu_mergesortPlS_ll,(.L_x_12 - _Z13gpu_mergesortPlS_ll)
        .other          _Z13gpu_mergesortPlS_ll,@"STO_CUDA_ENTRY STV_DEFAULT"
_Z13gpu_mergesortPlS_ll:
.text._Z13gpu_mergesortPlS_ll:
[----:B------:R-:W-:Y:S01]  /*0000*/  LDC R1, c[0x0][0x37c] ;  /* 0x0000df00ff017b82 */ /* 0x000fe20000000800 */
[----:B------:R-:W0:Y:S07]  /*0010*/  S2R R5, SR_TID.X ;  /* 0x0000000000057919 */ /* 0x000e2e0000002100 */
[----:B------:R-:W1:Y:S08]  /*0020*/  S2UR UR4, SR_CTAID.X ;  /* 0x00000000000479c3 */ /* 0x000e700000002500 */
[----:B------:R-:W2:Y:S08]  /*0030*/  LDC.64 R8, c[0x0][0x390] ;  /* 0x0000e400ff087b82 */ /* 0x000eb00000000a00 */
[----:B------:R-:W3:Y:S01]  /*0040*/  LDC.64 R10, c[0x0][0x398] ;  /* 0x0000e600ff0a7b82 */ /* 0x000ee20000000a00 */
[----:B-1----:R-:W-:-:S06]  /*0050*/  USHF.L.U32 UR4, UR4, 0xa, URZ ;  /* 0x0000000a04047899 */ /* 0x002fcc00080006ff */
[----:B0-----:R-:W-:-:S05]  /*0060*/  LOP3.LUT R5, R5, UR4, RZ, 0xfc, !PT ;  /* 0x0000000405057c12 */ /* 0x001fca000f8efcff */
[----:B--2---:R-:W-:-:S04]  /*0070*/  IMAD.WIDE.U32 R2, R5, R8, RZ ;  /* 0x0000000805027225 */ /* 0x004fc800078e00ff */
[----:B------:R-:W-:Y:S01]  /*0080*/  IMAD R5, R5, R9, R3 ;  /* 0x0000000905057224 */ /* 0x000fe200078e0203 */
[----:B---3--:R-:W-:-:S03]  /*0090*/  ISETP.LT.U32.AND P0, PT, R10, 0x1, PT ;  /* 0x000000010a00780c */ /* 0x008fc60003f01070 */
[-C--:B------:R-:W-:Y:S02]  /*00a0*/  IMAD R0, R5, R10.reuse, RZ ;  /* 0x0000000a05007224 */ /* 0x080fe400078e02ff */
[----:B------:R-:W-:-:S04]  /*00b0*/  IMAD.WIDE.U32 R4, R2, R10, RZ ;  /* 0x0000000a02047225 */ /* 0x000fc800078e00ff */
[----:B------:R-:W-:Y:S01]  /*00c0*/  IMAD R3, R2, R11, R0 ;  /* 0x0000000b02037224 */ /* 0x000fe200078e0200 */
[----:B------:R-:W-:-:S03]  /*00d0*/  ISETP.GT.U32.AND P1, PT, R4, 0xf423f, PT ;  /* 0x000f423f0400780c */ /* 0x000fc60003f24070 */
[----:B------:R-:W-:-:S05]  /*00e0*/  IMAD.IADD R6, R5, 0x1, R3 ;  /* 0x0000000105067824 */ /* 0x000fca00078e0203 */
[----:B------:R-:W-:-:S04]  /*00f0*/  ISETP.GT.AND.EX P1, PT, R6, RZ, PT, P1 ;  /* 0x000000ff0600720c */ /* 0x000fc80003f24310 */
[----:B------:R-:W-:-:S13]  /*0100*/  ISETP.LT.OR.EX P0, PT, R11, RZ, P1, P0 ;  /* 0x000000ff0b00720c */ /* 0x000fda0000f01700 */
[----:B------:R-:W-:Y:S05]  /*0110*/  @P0 EXIT ;  /* 0x000000000000094d */ /* 0x000fea0003800000 */
[----:B------:R-:W-:Y:S01]  /*0120*/  IMAD.MOV.U32 R0, RZ, RZ, R4 ;  /* 0x000000ffff007224 */ /* 0x000fe200078e0004 */
[--C-:B------:R-:W-:Y:S01]  /*0130*/  SHF.R.S64 R3, R8, 0x1, R9.reuse ;  /* 0x0000000108037819 */ /* 0x100fe20000001009 */
[----:B------:R-:W-:Y:S01]  /*0140*/  IMAD.MOV.U32 R5, RZ, RZ, R6 ;  /* 0x000000ffff057224 */ /* 0x000fe200078e0006 */
[----:B------:R-:W-:Y:S01]  /*0150*/  SHF.R.S32.HI R2, RZ, 0x1, R9 ;  /* 0x00000001ff027819 */ /* 0x000fe20000011409 */
[----:B------:R-:W-:Y:S01]  /*0160*/  IMAD.MOV.U32 R4, RZ, RZ, RZ ;  /* 0x000000ffff047224 */ /* 0x000fe200078e00ff */
[----:B------:R-:W0:Y:S01]  /*0170*/  LDCU.64 UR4, c[0x0][0x358] ;  /* 0x00006b00ff0477ac */ /* 0x000e220008000a00 */
[----:B------:R-:W-:Y:S01]  /*0180*/  IMAD.MOV.U32 R6, RZ, RZ, RZ ;  /* 0x000000ffff067224 */ /* 0x000fe200078e00ff */
[----:B------:R-:W1:Y:S06]  /*0190*/  LDCU.64 UR8, c[0x0][0x380] ;  /* 0x00007000ff0877ac */ /* 0x000e6c0008000a00 */
.L_x_10:
[----:B------:R-:W2:Y:S01]  /*01a0*/  LDCU.64 UR6, c[0x0][0x390] ;  /* 0x00007200ff0677ac */ /* 0x000ea20008000a00 */
[----:B------:R-:W-:Y:S01]  /*01b0*/  BSSY.RECONVERGENT B0, `(.L_x_0) ;  /* 0x0000041000007945 */ /* 0x000fe20003800200 */
[----:B--2---:R-:W-:-:S04]  /*01c0*/  IADD3 R7, P0, PT, R0, UR6, RZ ;  /* 0x0000000600077c10 */ /* 0x004fc8000ff1e0ff */
[----:B------:R-:W-:Y:S02]  /*01d0*/  IADD3.X R8, PT, PT, R5, UR7, RZ, P0, !PT ;  /* 0x0000000705087c10 */ /* 0x000fe400087fe4ff */
[----:B------:R-:W-:-:S04]  /*01e0*/  ISETP.LT.U32.AND P0, PT, R7, 0xf4240, PT ;  /* 0x000f42400700780c */ /* 0x000fc80003f01070 */
[----:B------:R-:W-:-:S04]  /*01f0*/  ISETP.LT.AND.EX P0, PT, R8, RZ, PT, P0 ;  /* 0x000000ff0800720c */ /* 0x000fc80003f01300 */
[----:B------:R-:W-:Y:S02]  /*0200*/  SEL R9, R7, 0xf4240, P0 ;  /* 0x000f424007097807 */ /* 0x000fe40000000000 */
[----:B------:R-:W-:Y:S02]  /*0210*/  SEL R10, R8, RZ, P0 ;  /* 0x000000ff080a7207 */ /* 0x000fe40000000000 */
[----:B------:R-:W-:-:S04]  /*0220*/  ISETP.GE.U32.AND P0, PT, R0, R9, PT ;  /* 0x000000090000720c */ /* 0x000fc80003f06070 */
[----:B------:R-:W-:-:S13]  /*0230*/  ISETP.GE.AND.EX P0, PT, R5, R10, PT, P0 ;  /* 0x0000000a0500720c */ /* 0x000fda0003f06300 */
[----:B------:R-:W-:Y:S05]  /*0240*/  @P0 BRA `(.L_x_1) ;  /* 0x0000000000dc0947 */ /* 0x000fea0003800000 */
[----:B------:R-:W2:Y:S01]  /*0250*/  LDCU.64 UR6, c[0x0][0x388] ;  /* 0x00007100ff0677ac */ /* 0x000ea20008000a00 */
[----:B------:R-:W-:Y:S01]  /*0260*/  IADD3 R11, P1, PT, R3, R0, RZ ;  /* 0x00000000030b7210 */ /* 0x000fe20007f3e0ff */
[----:B------:R-:W-:Y:S02]  /*0270*/  IMAD.MOV.U32 R20, RZ, RZ, R0 ;  /* 0x000000ffff147224 */ /* 0x000fe400078e0000 */
[--C-:B------:R-:W-:Y:S01]  /*0280*/  IMAD.MOV.U32 R19, RZ, RZ, R5.reuse ;  /* 0x000000ffff137224 */ /* 0x100fe200078e0005 */
[----:B------:R-:W-:Y:S01]  /*0290*/  ISETP.LT.U32.AND P0, PT, R11, 0xf4240, PT ;  /* 0x000f42400b00780c */ /* 0x000fe20003f01070 */
[----:B------:R-:W-:-:S05]  /*02a0*/  IMAD.X R18, R2, 0x1, R5, P1 ;  /* 0x0000000102127824 */ /* 0x000fca00008e0605 */
[----:B------:R-:W-:-:S04]  /*02b0*/  ISETP.LT.AND.EX P0, PT, R18, RZ, PT, P0 ;  /* 0x000000ff1200720c */ /* 0x000fc80003f01300 */
[----:B------:R-:W-:Y:S02]  /*02c0*/  SEL R11, R11, 0xf4240, P0 ;  /* 0x000f42400b0b7807 */ /* 0x000fe40000000000 */
[----:B------:R-:W-:Y:S02]  /*02d0*/  SEL R18, R18, RZ, P0 ;  /* 0x000000ff12127207 */ /* 0x000fe40000000000 */
[C---:B--2---:R-:W-:Y:S01]  /*02e0*/  LEA R12, P1, R0.reuse, UR6, 0x3 ;  /* 0x00000006000c7c11 */ /* 0x044fe2000f8218ff */
[----:B------:R-:W-:Y:S02]  /*02f0*/  IMAD.MOV.U32 R22, RZ, RZ, R11 ;  /* 0x000000ffff167224 */ /* 0x000fe400078e000b */
[----:B------:R-:W-:Y:S01]  /*0300*/  IMAD.MOV.U32 R21, RZ, RZ, R18 ;  /* 0x000000ffff157224 */ /* 0x000fe200078e0012 */
[----:B------:R-:W-:-:S09]  /*0310*/  LEA.HI.X R13, R0, UR7, R5, 0x3, P1 ;  /* 0x00000007000d7c11 */ /* 0x000fd200088f1c05 */
.L_x_9:
[----:B------:R-:W-:Y:S01]  /*0320*/  ISETP.GE.U32.AND P0, PT, R20, R11, PT ;  /* 0x0000000b1400720c */ /* 0x000fe20003f06070 */
[----:B------:R-:W-:Y:S03]  /*0330*/  BSSY.RECONVERGENT B1, `(.L_x_2) ;  /* 0x0000021000017945 */ /* 0x000fe60003800200 */
[----:B------:R-:W-:-:S13]  /*0340*/  ISETP.GE.AND.EX P0, PT, R19, R18, PT, P0 ;  /* 0x000000121300720c */ /* 0x000fda0003f06300 */
[----:B------:R-:W-:Y:S05]  /*0350*/  @!P0 BRA `(.L_x_3) ;  /* 0x0000000000108947 */ /* 0x000fea0003800000 */
[----:B-1----:R-:W-:-:S04]  /*0360*/  LEA R16, P0, R22, UR8, 0x3 ;  /* 0x0000000816107c11 */ /* 0x002fc8000f8018ff */
[----:B------:R-:W-:-:S06]  /*0370*/  LEA.HI.X R17, R22, UR9, R21, 0x3, P0 ;  /* 0x0000000916117c11 */ /* 0x000fcc00080f1c15 */
[----:B0-----:R-:W5:Y:S01]  /*0380*/  LDG.E.64 R16, desc[UR4][R16.64] ;  /* 0x0000000410107981 */ /* 0x001f62000c1e1b00 */
[----:B------:R-:W-:Y:S05]  /*0390*/  BRA `(.L_x_4) ;  /* 0x00000000005c7947 */ /* 0x000fea0003800000 */
.L_x_3:
[----:B------:R-:W-:Y:S01]  /*03a0*/  ISETP.GE.U32.AND P0, PT, R22, R9, PT ;  /* 0x000000091600720c */ /* 0x000fe20003f06070 */
[----:B------:R-:W-:Y:S03]  /*03b0*/  BSSY.RELIABLE B2, `(.L_x_5) ;  /* 0x0000011000027945 */ /* 0x000fe60003800100 */
[----:B------:R-:W-:-:S13]  /*03c0*/  ISETP.GE.AND.EX P0, PT, R21, R10, PT, P0 ;  /* 0x0000000a1500720c */ /* 0x000fda0003f06300 */
[----:B------:R-:W-:Y:S05]  /*03d0*/  @!P0 BRA `(.L_x_6) ;  /* 0x0000000000108947 */ /* 0x000fea0003800000 */
[----:B-1----:R-:W-:-:S04]  /*03e0*/  LEA R14, P0, R20, UR8, 0x3 ;  /* 0x00000008140e7c11 */ /* 0x002fc8000f8018ff */
[----:B------:R-:W-:-:S06]  /*03f0*/  LEA.HI.X R15, R20, UR9, R19, 0x3, P0 ;  /* 0x00000009140f7c11 */ /* 0x000fcc00080f1c13 */
[----:B0-----:R-:W5:Y:S01]  /*0400*/  LDG.E.64 R14, desc[UR4][R14.64] ;  /* 0x000000040e0e7981 */ /* 0x001f62000c1e1b00 */
[----:B------:R-:W-:Y:S05]  /*0410*/  BRA `(.L_x_7) ;  /* 0x0000000000287947 */ /* 0x000fea0003800000 */
.L_x_6:
[----:B-1----:R-:W-:Y:S02]  /*0420*/  LEA R14, P0, R20, UR8, 0x3 ;  /* 0x00000008140e7c11 */ /* 0x002fe4000f8018ff */
[----:B------:R-:W-:Y:S02]  /*0430*/  LEA R16, P1, R22, UR8, 0x3 ;  /* 0x0000000816107c11 */ /* 0x000fe4000f8218ff */
[----:B------:R-:W-:Y:S02]  /*0440*/  LEA.HI.X R15, R20, UR9, R19, 0x3, P0 ;  /* 0x00000009140f7c11 */ /* 0x000fe400080f1c13 */
[----:B------:R-:W-:-:S04]  /*0450*/  LEA.HI.X R17, R22, UR9, R21, 0x3, P1 ;  /* 0x0000000916117c11 */ /* 0x000fc800088f1c15 */
[----:B0-----:R-:W2:Y:S04]  /*0460*/  LDG.E.64 R14, desc[UR4][R14.64] ;  /* 0x000000040e0e7981 */ /* 0x001ea8000c1e1b00 */
[----:B------:R-:W2:Y:S02]  /*0470*/  LDG.E.64 R16, desc[UR4][R16.64] ;  /* 0x0000000410107981 */ /* 0x000ea4000c1e1b00 */
[----:B--2---:R-:W-:-:S04]  /*0480*/  ISETP.GE.U32.AND P0, PT, R14, R16, PT ;  /* 0x000000100e00720c */ /* 0x004fc80003f06070 */
[----:B------:R-:W-:-:S13]  /*0490*/  ISETP.GE.AND.EX P0, PT, R15, R17, PT, P0 ;  /* 0x000000110f00720c */ /* 0x000fda0003f06300 */
[----:B------:R-:W-:Y:S05]  /*04a0*/  @P0 BREAK.RELIABLE B2 ;  /* 0x0000000000020942 */ /* 0x000fea0003800100 */
[----:B------:R-:W-:Y:S05]  /*04b0*/  @P0 BRA `(.L_x_4) ;  /* 0x0000000000140947 */ /* 0x000fea0003800000 */
.L_x_7:
[----:B------:R-:W-:Y:S05]  /*04c0*/  BSYNC.RELIABLE B2 ;  /* 0x0000000000027941 */ /* 0x000fea0003800100 */
.L_x_5:
[----:B-----5:R0:W-:Y:S01]  /*04d0*/  STG.E.64 desc[UR4][R12.64], R14 ;  /* 0x0000000e0c007986 */ /* 0x0201e2000c101b04 */
[----:B------:R-:W-:-:S05]  /*04e0*/  IADD3 R20, P0, PT, R20, 0x1, RZ ;  /* 0x0000000114147810 */ /* 0x000fca0007f1e0ff */
[----:B------:R-:W-:Y:S01]  /*04f0*/  IMAD.X R19, RZ, RZ, R19, P0 ;  /* 0x000000ffff137224 */ /* 0x000fe200000e0613 */
[----:B------:R-:W-:Y:S07]  /*0500*/  BRA `(.L_x_8) ;  /* 0x00000000000c7947 */ /* 0x000fee0003800000 */
.L_x_4:
[----:B-----5:R1:W-:Y:S01]  /*0510*/  STG.E.64 desc[UR4][R12.64], R16 ;  /* 0x000000100c007986 */ /* 0x0203e2000c101b04 */
[----:B------:R-:W-:-:S05]  /*0520*/  IADD3 R22, P0, PT, R22, 0x1, RZ ;  /* 0x0000000116167810 */ /* 0x000fca0007f1e0ff */
[----:B------:R-:W-:-:S08]  /*0530*/  IMAD.X R21, RZ, RZ, R21, P0 ;  /* 0x000000ffff157224 */ /* 0x000fd000000e0615 */
.L_x_8:
[----:B------:R-:W-:Y:S05]  /*0540*/  BSYNC.RECONVERGENT B1 ;  /* 0x0000000000017941 */ /* 0x000fea0003800200 */
.L_x_2:
[----:B------:R-:W-:Y:S02]  /*0550*/  IADD3 R0, P0, PT, R0, 0x1, RZ ;  /* 0x0000000100007810 */ /* 0x000fe40007f1e0ff */
[----:B01----:R-:W-:-:S03]  /*0560*/  IADD3 R12, P1, PT, R12, 0x8, RZ ;  /* 0x000000080c0c7810 */ /* 0x003fc60007f3e0ff */
[----:B------:R-:W-:Y:S01]  /*0570*/  IMAD.X R5, RZ, RZ, R5, P0 ;  /* 0x000000ffff057224 */ /* 0x000fe200000e0605 */
[----:B------:R-:W-:Y:S01]  /*0580*/  ISETP.GE.U32.AND P0, PT, R0, R9, PT ;  /* 0x000000090000720c */ /* 0x000fe20003f06070 */
[----:B------:R-:W-:-:S03]  /*0590*/  IMAD.X R13, RZ, RZ, R13, P1 ;  /* 0x000000ffff0d7224 */ /* 0x000fc600008e060d */
[----:B------:R-:W-:-:S13]  /*05a0*/  ISETP.GE.AND.EX P0, PT, R5, R10, PT, P0 ;  /* 0x0000000a0500720c */ /* 0x000fda0003f06300 */
[----:B------:R-:W-:Y:S05]  /*05b0*/  @!P0 BRA `(.L_x_9) ;  /* 0xfffffffc00588947 */ /* 0x000fea000383ffff */
.L_x_1:
[----:B01----:R-:W-:Y:S05]  /*05c0*/  BSYNC.RECONVERGENT B0 ;  /* 0x0000000000007941 */ /* 0x003fea0003800200 */
.L_x_0:
[----:B------:R-:W0:Y:S01]  /*05d0*/  LDCU.64 UR6, c[0x0][0x398] ;  /* 0x00007300ff0677ac */ /* 0x000e220008000a00 */
[----:B------:R-:W-:Y:S01]  /*05e0*/  IADD3 R4, P0, PT, R4, 0x1, RZ ;  /* 0x0000000104047810 */ /* 0x000fe20007f1e0ff */
[----:B------:R-:W-:Y:S01]  /*05f0*/  IMAD.MOV.U32 R0, RZ, RZ, R7 ;  /* 0x000000ffff007224 */ /* 0x000fe200078e0007 */
[----:B------:R-:W-:Y:S01]  /*0600*/  ISETP.GE.U32.AND P1, PT, R7, 0xf4240, PT ;  /* 0x000f42400700780c */ /* 0x000fe20003f26070 */
[----:B------:R-:W-:Y:S02]  /*0610*/  IMAD.MOV.U32 R5, RZ, RZ, R8 ;  /* 0x000000ffff057224 */ /* 0x000fe400078e0008 */
[----:B------:R-:W-:Y:S01]  /*0620*/  IMAD.X R6, RZ, RZ, R6, P0 ;  /* 0x000000ffff067224 */ /* 0x000fe200000e0606 */
[----:B------:R-:W-:Y:S02]  /*0630*/  ISETP.GE.AND.EX P1, PT, R8, RZ, PT, P1 ;  /* 0x000000ff0800720c */ /* 0x000fe40003f26310 */
[----:B0-----:R-:W-:-:S04]  /*0640*/  ISETP.GE.U32.AND P0, PT, R4, UR6, PT ;  /* 0x0000000604007c0c */ /* 0x001fc8000bf06070 */
[----:B------:R-:W-:-:S13]  /*0650*/  ISETP.GE.AND.EX P0, PT, R6, UR7, PT, P0 ;  /* 0x0000000706007c0c */ /* 0x000fda000bf06300 */
[----:B------:R-:W-:Y:S05]  /*0660*/  @!P0 BRA !P1, `(.L_x_10) ;  /* 0xfffffff800cc8947 */ /* 0x000fea000483ffff */
[----:B------:R-:W-:Y:S05]  /*0670*/  EXIT ;  /* 0x000000000000794d */ /* 0x000fea0003800000 */
.L_x_11:
[----:B------:R-:W-:-:S00]  /*0680*/  BRA `(.L_x_11) ;  /* 0xfffffffc00fc7947 */ /* 0x000fc0000383ffff */
[----:B------:R-:W-:-:S00]  /*0690*/  NOP ;  /* 0x0000000000007918 */ /* 0x000fc00000000000 */
        /* <DEDUP_REMOVED lines=14> */
.L_x_12:


//--------------------- .nv.shared.reserved.0     --------------------------
	.section	.nv.shared.reserved.0,"aw",@nobits
	.weak		__nv_reservedSMEM_offset_0_alias
	.size		__nv_reservedSMEM_offset_0_alias, 0, 64
	.other		__nv_reservedSMEM_offset_0_alias,@"STO_CUDA_RESERVED_SHARED STV_DEFAULT"
__nv_reservedSMEM_offset_0_alias:
	.zero		0
	.zero		64


//--------------------- .nv.constant0._Z13gpu_mergesortPlS_ll --------------------------
	.section	.nv.constant0._Z13gpu_mergesortPlS_ll,"a",@progbits
	.sectionflags	@""
	.align	4
.nv.constant0._Z13gpu_mergesortPlS_ll:
	.zero		928


//--------------------- SYMBOLS --------------------------

	.type		.nv.reservedSmem.offset0,@object
	.size		.nv.reservedSmem.offset0,0x4
